//
// Generated by NVIDIA NVVM Compiler
//
// Compiler Build ID: CL-36424714
// Cuda compilation tools, release 13.0, V13.0.88
// Based on NVVM 20.0.0
//

.version 9.0
.target sm_100
.address_size 64

	// .globl	_Z7kernel1PmS_S_
// _ZZ7kernel2PmS_S_E1A has been demoted
// _ZZ7kernel2PmS_S_E1B has been demoted

.visible .entry _Z7kernel1PmS_S_(
	.param .u64 .ptr .align 1 _Z7kernel1PmS_S__param_0,
	.param .u64 .ptr .align 1 _Z7kernel1PmS_S__param_1,
	.param .u64 .ptr .align 1 _Z7kernel1PmS_S__param_2
)
{
	.reg .pred 	%p<2>;
	.reg .b32 	%r<9>;
	.reg .b64 	%rd<53>;

	ld.param.u64 	%rd13, [_Z7kernel1PmS_S__param_0];
	ld.param.u64 	%rd14, [_Z7kernel1PmS_S__param_1];
	ld.param.u64 	%rd11, [_Z7kernel1PmS_S__param_2];
	cvta.to.global.u64 	%rd15, %rd14;
	cvta.to.global.u64 	%rd16, %rd13;
	mov.u32 	%r1, %ctaid.y;
	mov.u32 	%r2, %ntid.y;
	mov.u32 	%r3, %tid.y;
	mad.lo.s32 	%r4, %r1, %r2, %r3;
	cvt.u64.u32 	%rd1, %r4;
	mov.u32 	%r5, %ctaid.x;
	mov.u32 	%r6, %ntid.x;
	mov.u32 	%r7, %tid.x;
	mad.lo.s32 	%r8, %r5, %r6, %r7;
	cvt.u64.u32 	%rd2, %r8;
	mul.wide.u32 	%rd17, %r4, 32768;
	add.s64 	%rd18, %rd17, %rd16;
	add.s64 	%rd3, %rd18, 32;
	mul.wide.u32 	%rd19, %r8, 8;
	add.s64 	%rd20, %rd19, %rd15;
	add.s64 	%rd50, %rd20, 131072;
	mov.b64 	%rd51, 0;
	mov.u64 	%rd52, %rd51;
$L__BB0_1:
	add.s64 	%rd21, %rd3, %rd51;
	ld.global.u64 	%rd22, [%rd21+-32];
	ld.global.u64 	%rd23, [%rd50+-131072];
	mad.lo.s64 	%rd24, %rd23, %rd22, %rd52;
	ld.global.u64 	%rd25, [%rd21+-24];
	ld.global.u64 	%rd26, [%rd50+-98304];
	mad.lo.s64 	%rd27, %rd26, %rd25, %rd24;
	ld.global.u64 	%rd28, [%rd21+-16];
	ld.global.u64 	%rd29, [%rd50+-65536];
	mad.lo.s64 	%rd30, %rd29, %rd28, %rd27;
	ld.global.u64 	%rd31, [%rd21+-8];
	ld.global.u64 	%rd32, [%rd50+-32768];
	mad.lo.s64 	%rd33, %rd32, %rd31, %rd30;
	ld.global.u64 	%rd34, [%rd21];
	ld.global.u64 	%rd35, [%rd50];
	mad.lo.s64 	%rd36, %rd35, %rd34, %rd33;
	ld.global.u64 	%rd37, [%rd21+8];
	ld.global.u64 	%rd38, [%rd50+32768];
	mad.lo.s64 	%rd39, %rd38, %rd37, %rd36;
	ld.global.u64 	%rd40, [%rd21+16];
	ld.global.u64 	%rd41, [%rd50+65536];
	mad.lo.s64 	%rd42, %rd41, %rd40, %rd39;
	ld.global.u64 	%rd43, [%rd21+24];
	ld.global.u64 	%rd44, [%rd50+98304];
	mad.lo.s64 	%rd52, %rd44, %rd43, %rd42;
	add.s64 	%rd51, %rd51, 64;
	add.s64 	%rd50, %rd50, 262144;
	setp.ne.s64 	%p1, %rd51, 32768;
	@%p1 bra 	$L__BB0_1;
	cvta.to.global.u64 	%rd45, %rd11;
	shl.b64 	%rd46, %rd1, 12;
	add.s64 	%rd47, %rd46, %rd2;
	shl.b64 	%rd48, %rd47, 3;
	add.s64 	%rd49, %rd45, %rd48;
	st.global.u64 	[%rd49], %rd52;
	ret;

}
	// .globl	_Z7kernel2PmS_S_
.visible .entry _Z7kernel2PmS_S_(
	.param .u64 .ptr .align 1 _Z7kernel2PmS_S__param_0,
	.param .u64 .ptr .align 1 _Z7kernel2PmS_S__param_1,
	.param .u64 .ptr .align 1 _Z7kernel2PmS_S__param_2
)
{
	.reg .pred 	%p<2>;
	.reg .b32 	%r<24>;
	.reg .b64 	%rd<85>;
	// demoted variable
	.shared .align 8 .b8 _ZZ7kernel2PmS_S_E1A[512];
	// demoted variable
	.shared .align 8 .b8 _ZZ7kernel2PmS_S_E1B[512];
	ld.param.u64 	%rd13, [_Z7kernel2PmS_S__param_0];
	ld.param.u64 	%rd14, [_Z7kernel2PmS_S__param_1];
	cvta.to.global.u64 	%rd15, %rd14;
	cvta.to.global.u64 	%rd16, %rd13;
	mov.u32 	%r5, %ctaid.y;
	mov.u32 	%r6, %ntid.y;
	mov.u32 	%r7, %tid.y;
	mad.lo.s32 	%r8, %r5, %r6, %r7;
	cvt.u64.u32 	%rd1, %r8;
	mov.u32 	%r9, %ctaid.x;
	mov.u32 	%r10, %ntid.x;
	mov.u32 	%r11, %tid.x;
	mad.lo.s32 	%r12, %r9, %r10, %r11;
	cvt.u64.u32 	%rd2, %r12;
	shl.b32 	%r13, %r7, 6;
	mov.u32 	%r14, _ZZ7kernel2PmS_S_E1A;
	add.s32 	%r1, %r14, %r13;
	mul.wide.u32 	%rd17, %r8, 32768;
	mul.wide.u32 	%rd18, %r11, 8;
	or.b64  	%rd19, %rd17, %rd18;
	add.s64 	%rd20, %rd19, %rd16;
	add.s64 	%rd83, %rd20, 64;
	mul.wide.u32 	%rd21, %r7, 32768;
	mul.wide.u32 	%rd22, %r12, 8;
	add.s64 	%rd23, %rd21, %rd22;
	add.s64 	%rd24, %rd23, %rd15;
	add.s64 	%rd82, %rd24, 262144;
	mov.b64 	%rd84, 0;
	mov.b32 	%r23, 0;
$L__BB1_1:
	ld.global.u64 	%rd25, [%rd83+-64];
	shl.b32 	%r16, %r11, 3;
	add.s32 	%r17, %r1, %r16;
	st.shared.u64 	[%r17], %rd25;
	ld.global.u64 	%rd26, [%rd82+-262144];
	mov.u32 	%r20, _ZZ7kernel2PmS_S_E1B;
	add.s32 	%r21, %r20, %r16;
	add.s32 	%r22, %r21, %r13;
	st.shared.u64 	[%r22], %rd26;
	bar.sync 	0;
	ld.shared.u64 	%rd27, [%r1];
	ld.shared.u64 	%rd28, [%r21];
	mad.lo.s64 	%rd29, %rd28, %rd27, %rd84;
	ld.shared.u64 	%rd30, [%r1+8];
	ld.shared.u64 	%rd31, [%r21+64];
	mad.lo.s64 	%rd32, %rd31, %rd30, %rd29;
	ld.shared.u64 	%rd33, [%r1+16];
	ld.shared.u64 	%rd34, [%r21+128];
	mad.lo.s64 	%rd35, %rd34, %rd33, %rd32;
	ld.shared.u64 	%rd36, [%r1+24];
	ld.shared.u64 	%rd37, [%r21+192];
	mad.lo.s64 	%rd38, %rd37, %rd36, %rd35;
	ld.shared.u64 	%rd39, [%r1+32];
	ld.shared.u64 	%rd40, [%r21+256];
	mad.lo.s64 	%rd41, %rd40, %rd39, %rd38;
	ld.shared.u64 	%rd42, [%r1+40];
	ld.shared.u64 	%rd43, [%r21+320];
	mad.lo.s64 	%rd44, %rd43, %rd42, %rd41;
	ld.shared.u64 	%rd45, [%r1+48];
	ld.shared.u64 	%rd46, [%r21+384];
	mad.lo.s64 	%rd47, %rd46, %rd45, %rd44;
	ld.shared.u64 	%rd48, [%r1+56];
	ld.shared.u64 	%rd49, [%r21+448];
	mad.lo.s64 	%rd50, %rd49, %rd48, %rd47;
	bar.sync 	0;
	ld.global.u64 	%rd51, [%rd83];
	st.shared.u64 	[%r17], %rd51;
	ld.global.u64 	%rd52, [%rd82];
	st.shared.u64 	[%r22], %rd52;
	bar.sync 	0;
	ld.shared.u64 	%rd53, [%r1];
	ld.shared.u64 	%rd54, [%r21];
	mad.lo.s64 	%rd55, %rd54, %rd53, %rd50;
	ld.shared.u64 	%rd56, [%r1+8];
	ld.shared.u64 	%rd57, [%r21+64];
	mad.lo.s64 	%rd58, %rd57, %rd56, %rd55;
	ld.shared.u64 	%rd59, [%r1+16];
	ld.shared.u64 	%rd60, [%r21+128];
	mad.lo.s64 	%rd61, %rd60, %rd59, %rd58;
	ld.shared.u64 	%rd62, [%r1+24];
	ld.shared.u64 	%rd63, [%r21+192];
	mad.lo.s64 	%rd64, %rd63, %rd62, %rd61;
	ld.shared.u64 	%rd65, [%r1+32];
	ld.shared.u64 	%rd66, [%r21+256];
	mad.lo.s64 	%rd67, %rd66, %rd65, %rd64;
	ld.shared.u64 	%rd68, [%r1+40];
	ld.shared.u64 	%rd69, [%r21+320];
	mad.lo.s64 	%rd70, %rd69, %rd68, %rd67;
	ld.shared.u64 	%rd71, [%r1+48];
	ld.shared.u64 	%rd72, [%r21+384];
	mad.lo.s64 	%rd73, %rd72, %rd71, %rd70;
	ld.shared.u64 	%rd74, [%r1+56];
	ld.shared.u64 	%rd75, [%r21+448];
	mad.lo.s64 	%rd84, %rd75, %rd74, %rd73;
	bar.sync 	0;
	add.s32 	%r23, %r23, 2;
	add.s64 	%rd83, %rd83, 128;
	add.s64 	%rd82, %rd82, 524288;
	setp.ne.s32 	%p1, %r23, 512;
	@%p1 bra 	$L__BB1_1;
	ld.param.u64 	%rd81, [_Z7kernel2PmS_S__param_2];
	cvta.to.global.u64 	%rd76, %rd81;
	shl.b64 	%rd77, %rd1, 12;
	add.s64 	%rd78, %rd77, %rd2;
	shl.b64 	%rd79, %rd78, 3;
	add.s64 	%rd80, %rd76, %rd79;
	st.global.u64 	[%rd80], %rd84;
	ret;

}


// ===== COMPILED SASS (sm_100) =====

	.target	sm_100

	.elftype	@"ET_EXEC"


//--------------------- .note.nv.tkinfo           --------------------------
	.section	.note.nv.tkinfo,"",@"SHT_NOTE"
	.sectionflags	@"SHF_NOTE_NV_TKINFO"
	.tkinfo
        /*0018*/ 	.word	0x00000002
        /*0030*/ 	.string	""
        /*0030*/ 	.string	"ptxas"
        /*0030*/ 	.string	"Cuda compilation tools, release 13.0, V13.0.88"
        /*0030*/ 	.string	"Build cuda_13.0.r13.0/compiler.36424714_0"
        /*0030*/ 	.string	"-arch sm_100 -m 64 "



//--------------------- .note.nv.cuinfo           --------------------------
	.section	.note.nv.cuinfo,"",@"SHT_NOTE"
	.sectionflags	@"SHF_NOTE_NV_CUINFO"
        /*0018*/ 	.short	0x0002
        /*001a*/ 	.short	0x0064
        /*001c*/ 	.short	0x0082
	.zero		2


//--------------------- .nv.info                  --------------------------
	.section	.nv.info,"",@"SHT_CUDA_INFO"
	.align	4


	//----- nvinfo : EIATTR_REGCOUNT
	.align		4
        /*0000*/ 	.byte	0x04, 0x2f
        /*0002*/ 	.short	(.L_1 - .L_0)
	.align		4
.L_0:
        /*0004*/ 	.word	index@(_Z7kernel1PmS_S_)
        /*0008*/ 	.word	0x00000020


	//----- nvinfo : EIATTR_FRAME_SIZE
	.align		4
.L_1:
        /*000c*/ 	.byte	0x04, 0x11
        /*000e*/ 	.short	(.L_3 - .L_2)
	.align		4
.L_2:
        /*0010*/ 	.word	index@(_Z7kernel1PmS_S_)
        /*0014*/ 	.word	0x00000000


	//----- nvinfo : EIATTR_REGCOUNT
	.align		4
.L_3:
        /*0018*/ 	.byte	0x04, 0x2f
        /*001a*/ 	.short	(.L_5 - .L_4)
	.align		4
.L_4:
        /*001c*/ 	.word	index@(_Z7kernel2PmS_S_)
        /*0020*/ 	.word	0x00000020


	//----- nvinfo : EIATTR_FRAME_SIZE
	.align		4
.L_5:
        /*0024*/ 	.byte	0x04, 0x11
        /*0026*/ 	.short	(.L_7 - .L_6)
	.align		4
.L_6:
        /*0028*/ 	.word	index@(_Z7kernel2PmS_S_)
        /*002c*/ 	.word	0x00000000


	//----- nvinfo : EIATTR_MIN_STACK_SIZE
	.align		4
.L_7:
        /*0030*/ 	.byte	0x04, 0x12
        /*0032*/ 	.short	(.L_9 - .L_8)
	.align		4
.L_8:
        /*0034*/ 	.word	index@(_Z7kernel2PmS_S_)
        /*0038*/ 	.word	0x00000000


	//----- nvinfo : EIATTR_MIN_STACK_SIZE
	.align		4
.L_9:
        /*003c*/ 	.byte	0x04, 0x12
        /*003e*/ 	.short	(.L_11 - .L_10)
	.align		4
.L_10:
        /*0040*/ 	.word	index@(_Z7kernel1PmS_S_)
        /*0044*/ 	.word	0x00000000
.L_11:


//--------------------- .nv.compat                --------------------------
	.section	.nv.compat,"",@"SHT_CUDA_COMPAT_INFO"
	.align	4
        /*0000*/ 	.byte	0x02, 0x09, 0x00, 0x00, 0x02, 0x02, 0x01, 0x00, 0x02, 0x05, 0x05, 0x00, 0x03, 0x07, 0x01, 0x01
        /*0010*/ 	.byte	0x02, 0x03, 0x00, 0x00, 0x02, 0x06, 0x01, 0x00, 0x04, 0x0b, 0x08, 0x00, 0x09, 0x00, 0x00, 0x00
        /*0020*/ 	.byte	0x00, 0x00, 0x00, 0x00


//--------------------- .nv.info._Z7kernel2PmS_S_ --------------------------
	.section	.nv.info._Z7kernel2PmS_S_,"",@"SHT_CUDA_INFO"
	.sectionflags	@""
	.align	4


	//----- nvinfo : EIATTR_CUDA_API_VERSION
	.align		4
        /*0000*/ 	.byte	0x04, 0x37
        /*0002*/ 	.short	(.L_13 - .L_12)
.L_12:
        /*0004*/ 	.word	0x00000082


	//----- nvinfo : EIATTR_KPARAM_INFO
	.align		4
.L_13:
        /*0008*/ 	.byte	0x04, 0x17
        /*000a*/ 	.short	(.L_15 - .L_14)
.L_14:
        /*000c*/ 	.word	0x00000000
        /*0010*/ 	.short	0x0002
        /*0012*/ 	.short	0x0010
        /*0014*/ 	.byte	0x00, 0xf5, 0x21, 0x00


	//----- nvinfo : EIATTR_KPARAM_INFO
	.align		4
.L_15:
        /*0018*/ 	.byte	0x04, 0x17
        /*001a*/ 	.short	(.L_17 - .L_16)
.L_16:
        /*001c*/ 	.word	0x00000000
        /*0020*/ 	.short	0x0001
        /*0022*/ 	.short	0x0008
        /*0024*/ 	.byte	0x00, 0xf5, 0x21, 0x00


	//----- nvinfo : EIATTR_KPARAM_INFO
	.align		4
.L_17:
        /*0028*/ 	.byte	0x04, 0x17
        /*002a*/ 	.short	(.L_19 - .L_18)
.L_18:
        /*002c*/ 	.word	0x00000000
        /*0030*/ 	.short	0x0000
        /*0032*/ 	.short	0x0000
        /*0034*/ 	.byte	0x00, 0xf5, 0x21, 0x00


	//----- nvinfo : EIATTR_SPARSE_MMA_MASK
	.align		4
.L_19:
        /*0038*/ 	.byte	0x03, 0x50
        /*003a*/ 	.short	0x0000


	//----- nvinfo : EIATTR_MAXREG_COUNT
	.align		4
        /*003c*/ 	.byte	0x03, 0x1b
        /*003e*/ 	.short	0x00ff


	//----- nvinfo : EIATTR_NUM_BARRIERS
	.align		4
        /*0040*/ 	.byte	0x02, 0x4c
        /*0042*/ 	.byte	0x01
	.zero		1


	//----- nvinfo : EIATTR_MERCURY_ISA_VERSION
	.align		4
        /*0044*/ 	.byte	0x03, 0x5f
        /*0046*/ 	.short	0x0101


	//----- nvinfo : EIATTR_VRC_CTA_INIT_COUNT
	.align		4
        /*0048*/ 	.byte	0x02, 0x4a
	.zero		1
	.zero		1


	//----- nvinfo : EIATTR_EXIT_INSTR_OFFSETS
	.align		4
        /*004c*/ 	.byte	0x04, 0x1c
        /*004e*/ 	.short	(.L_21 - .L_20)


	//   ....[0]....
.L_20:
        /*0050*/ 	.word	0x00000960


	//----- nvinfo : EIATTR_CBANK_PARAM_SIZE
	.align		4
.L_21:
        /*0054*/ 	.byte	0x03, 0x19
        /*0056*/ 	.short	0x0018


	//----- nvinfo : EIATTR_PARAM_CBANK
	.align		4
        /*0058*/ 	.byte	0x04, 0x0a
        /*005a*/ 	.short	(.L_23 - .L_22)
	.align		4
.L_22:
        /*005c*/ 	.word	index@(.nv.constant0._Z7kernel2PmS_S_)
        /*0060*/ 	.short	0x0380
        /*0062*/ 	.short	0x0018


	//----- nvinfo : EIATTR_SW_WAR
	.align		4
.L_23:
        /*0064*/ 	.byte	0x04, 0x36
        /*0066*/ 	.short	(.L_25 - .L_24)
.L_24:
        /*0068*/ 	.word	0x00000008
.L_25:


//--------------------- .nv.info._Z7kernel1PmS_S_ --------------------------
	.section	.nv.info._Z7kernel1PmS_S_,"",@"SHT_CUDA_INFO"
	.sectionflags	@""
	.align	4


	//----- nvinfo : EIATTR_CUDA_API_VERSION
	.align		4
        /*0000*/ 	.byte	0x04, 0x37
        /*0002*/ 	.short	(.L_27 - .L_26)
.L_26:
        /*0004*/ 	.word	0x00000082


	//----- nvinfo : EIATTR_KPARAM_INFO
	.align		4
.L_27:
        /*0008*/ 	.byte	0x04, 0x17
        /*000a*/ 	.short	(.L_29 - .L_28)
.L_28:
        /*000c*/ 	.word	0x00000000
        /*0010*/ 	.short	0x0002
        /*0012*/ 	.short	0x0010
        /*0014*/ 	.byte	0x00, 0xf5, 0x21, 0x00


	//----- nvinfo : EIATTR_KPARAM_INFO
	.align		4
.L_29:
        /*0018*/ 	.byte	0x04, 0x17
        /*001a*/ 	.short	(.L_31 - .L_30)
.L_30:
        /*001c*/ 	.word	0x00000000
        /*0020*/ 	.short	0x0001
        /*0022*/ 	.short	0x0008
        /*0024*/ 	.byte	0x00, 0xf5, 0x21, 0x00


	//----- nvinfo : EIATTR_KPARAM_INFO
	.align		4
.L_31:
        /*0028*/ 	.byte	0x04, 0x17
        /*002a*/ 	.short	(.L_33 - .L_32)
.L_32:
        /*002c*/ 	.word	0x00000000
        /*0030*/ 	.short	0x0000
        /*0032*/ 	.short	0x0000
        /*0034*/ 	.byte	0x00, 0xf5, 0x21, 0x00


	//----- nvinfo : EIATTR_SPARSE_MMA_MASK
	.align		4
.L_33:
        /*0038*/ 	.byte	0x03, 0x50
        /*003a*/ 	.short	0x0000


	//----- nvinfo : EIATTR_MAXREG_COUNT
	.align		4
        /*003c*/ 	.byte	0x03, 0x1b
        /*003e*/ 	.short	0x00ff


	//----- nvinfo : EIATTR_MERCURY_ISA_VERSION
	.align		4
        /*0040*/ 	.byte	0x03, 0x5f
        /*0042*/ 	.short	0x0101


	//----- nvinfo : EIATTR_VRC_CTA_INIT_COUNT
	.align		4
        /*0044*/ 	.byte	0x02, 0x4a
	.zero		1
	.zero		1


	//----- nvinfo : EIATTR_EXIT_INSTR_OFFSETS
	.align		4
        /*0048*/ 	.byte	0x04, 0x1c
        /*004a*/ 	.short	(.L_35 - .L_34)


	//   ....[0]....
.L_34:
        /*004c*/ 	.word	0x00001a20


	//----- nvinfo : EIATTR_CBANK_PARAM_SIZE
	.align		4
.L_35:
        /*0050*/ 	.byte	0x03, 0x19
        /*0052*/ 	.short	0x0018


	//----- nvinfo : EIATTR_PARAM_CBANK
	.align		4
        /*0054*/ 	.byte	0x04, 0x0a
        /*0056*/ 	.short	(.L_37 - .L_36)
	.align		4
.L_36:
        /*0058*/ 	.word	index@(.nv.constant0._Z7kernel1PmS_S_)
        /*005c*/ 	.short	0x0380
        /*005e*/ 	.short	0x0018


	//----- nvinfo : EIATTR_SW_WAR
	.align		4
.L_37:
        /*0060*/ 	.byte	0x04, 0x36
        /*0062*/ 	.short	(.L_39 - .L_38)
.L_38:
        /*0064*/ 	.word	0x00000008
.L_39:


//--------------------- .nv.callgraph             --------------------------
	.section	.nv.callgraph,"",@"SHT_CUDA_CALLGRAPH"
	.align	4
	.sectionentsize	8
	.align		4
        /*0000*/ 	.word	0x00000000
	.align		4
        /*0004*/ 	.word	0xffffffff
	.align		4
        /*0008*/ 	.word	0x00000000
	.align		4
        /*000c*/ 	.word	0xfffffffe
	.align		4
        /*0010*/ 	.word	0x00000000
	.align		4
        /*0014*/ 	.word	0xfffffffd
	.align		4
        /*0018*/ 	.word	0x00000000
	.align		4
        /*001c*/ 	.word	0xfffffffc


//--------------------- .text._Z7kernel2PmS_S_    --------------------------
	.section	.text._Z7kernel2PmS_S_,"ax",@progbits
	.align	128
        .global         _Z7kernel2PmS_S_
        .type           _Z7kernel2PmS_S_,@function
        .size           _Z7kernel2PmS_S_,(.L_x_4 - _Z7kernel2PmS_S_)
        .other          _Z7kernel2PmS_S_,@"STO_CUDA_ENTRY STV_DEFAULT"
_Z7kernel2PmS_S_:
.text._Z7kernel2PmS_S_:
[----:B------:R-:W-:Y:S01]  /*0000*/  LDC R1, c[0x0][0x37c] ;  /* 0x0000df00ff017b82 */ /* 0x000fe20000000800 */
[----:B------:R-:W0:Y:S07]  /*0010*/  S2R R13, SR_TID.Y ;  /* 0x00000000000d7919 */ /* 0x000e2e0000002200 */
[----:B------:R-:W0:Y:S01]  /*0020*/  LDC R6, c[0x0][0x364] ;  /* 0x0000d900ff067b82 */ /* 0x000e220000000800 */
[----:B------:R-:W1:Y:S01]  /*0030*/  LDCU.128 UR12, c[0x0][0x380] ;  /* 0x00007000ff0c77ac */ /* 0x000e620008000c00 */
[----:B------:R-:W-:Y:S01]  /*0040*/  MOV R7, RZ ;  /* 0x000000ff00077202 */ /* 0x000fe20000000f00 */
[----:B------:R-:W2:Y:S01]  /*0050*/  S2R R0, SR_TID.X ;  /* 0x0000000000007919 */ /* 0x000ea20000002100 */
[----:B------:R-:W3:Y:S04]  /*0060*/  LDCU.64 UR8, c[0x0][0x358] ;  /* 0x00006b00ff0877ac */ /* 0x000ee80008000a00 */
[----:B------:R-:W0:Y:S08]  /*0070*/  S2UR UR4, SR_CTAID.Y ;  /* 0x00000000000479c3 */ /* 0x000e300000002600 */
[----:B------:R-:W4:Y:S08]  /*0080*/  S2UR UR6, SR_CTAID.X ;  /* 0x00000000000679c3 */ /* 0x000f300000002500 */
[----:B------:R-:W4:Y:S08]  /*0090*/  LDC R5, c[0x0][0x360] ;  /* 0x0000d800ff057b82 */ /* 0x000f300000000800 */
[----:B------:R-:W5:Y:S01]  /*00a0*/  S2UR UR5, SR_CgaCtaId ;  /* 0x00000000000579c3 */ /* 0x000f620000008800 */
[----:B0-----:R-:W-:Y:S01]  /*00b0*/  IMAD R6, R6, UR4, R13 ;  /* 0x0000000406067c24 */ /* 0x001fe2000f8e020d */
[----:B------:R-:W-:Y:S01]  /*00c0*/  UMOV UR4, 0x400 ;  /* 0x0000040000047882 */ /* 0x000fe20000000000 */
[----:B--2---:R-:W-:-:S04]  /*00d0*/  IMAD.WIDE.U32 R8, R0, 0x8, RZ ;  /* 0x0000000800087825 */ /* 0x004fc800078e00ff */
[----:B------:R-:W-:-:S03]  /*00e0*/  IMAD.WIDE.U32 R2, R6, 0x8000, RZ ;  /* 0x0000800006027825 */ /* 0x000fc600078e00ff */
[----:B------:R-:W-:Y:S02]  /*00f0*/  LOP3.LUT R18, R2, R8, RZ, 0xfc, !PT ;  /* 0x0000000802127212 */ /* 0x000fe400078efcff */
[----:B------:R-:W-:Y:S01]  /*0100*/  LOP3.LUT R2, R3, R9, RZ, 0xfc, !PT ;  /* 0x0000000903027212 */ /* 0x000fe200078efcff */
[----:B----4-:R-:W-:Y:S01]  /*0110*/  IMAD R5, R5, UR6, R0 ;  /* 0x0000000605057c24 */ /* 0x010fe2000f8e0200 */
[----:B-1----:R-:W-:-:S03]  /*0120*/  IADD3 R18, P0, PT, R18, UR12, RZ ;  /* 0x0000000c12127c10 */ /* 0x002fc6000ff1e0ff */
[----:B------:R-:W-:Y:S01]  /*0130*/  IMAD.WIDE.U32 R10, R5, 0x8, RZ ;  /* 0x00000008050a7825 */ /* 0x000fe200078e00ff */
[----:B------:R-:W-:Y:S01]  /*0140*/  IADD3 R18, P1, PT, R18, 0x40, RZ ;  /* 0x0000004012127810 */ /* 0x000fe20007f3e0ff */
[----:B-----5:R-:W-:-:S03]  /*0150*/  ULEA UR6, UR5, UR4, 0x18 ;  /* 0x0000000405067291 */ /* 0x020fc6000f8ec0ff */
[----:B------:R-:W-:Y:S01]  /*0160*/  IADD3.X R19, PT, PT, RZ, UR13, R2, P1, P0 ;  /* 0x0000000dff137c10 */ /* 0x000fe20008fe0402 */
[----:B------:R-:W-:Y:S01]  /*0170*/  UIADD3 UR4, UPT, UPT, UR4, 0x200, URZ ;  /* 0x0000020004047890 */ /* 0x000fe2000fffe0ff */
[----:B------:R-:W-:-:S03]  /*0180*/  IMAD.WIDE.U32 R10, R13, 0x8000, R10 ;  /* 0x000080000d0a7825 */ /* 0x000fc600078e000a */
[----:B------:R-:W-:Y:S01]  /*0190*/  ULEA UR4, UR5, UR4, 0x18 ;  /* 0x0000000405047291 */ /* 0x000fe2000f8ec0ff */
[----:B------:R-:W-:Y:S02]  /*01a0*/  LEA R2, R13, UR6, 0x6 ;  /* 0x000000060d027c11 */ /* 0x000fe4000f8e30ff */
[----:B------:R-:W-:Y:S01]  /*01b0*/  IADD3 R16, P2, PT, R10, UR14, RZ ;  /* 0x0000000e0a107c10 */ /* 0x000fe2000ff5e0ff */
[----:B------:R-:W-:Y:S02]  /*01c0*/  HFMA2 R10, -RZ, RZ, 0, 0 ;  /* 0x00000000ff0a7431 */ /* 0x000fe400000001ff */
[----:B------:R-:W-:Y:S01]  /*01d0*/  LEA R3, R0, UR4, 0x3 ;  /* 0x0000000400037c11 */ /* 0x000fe2000f8e18ff */
[----:B------:R-:W-:Y:S01]  /*01e0*/  UMOV UR4, URZ ;  /* 0x000000ff00047c82 */ /* 0x000fe20008000000 */
[----:B------:R-:W-:Y:S02]  /*01f0*/  IADD3 R16, P3, PT, R16, 0x40000, RZ ;  /* 0x0004000010107810 */ /* 0x000fe40007f7e0ff */
[----:B------:R-:W-:-:S02]  /*0200*/  LEA R0, R0, R2, 0x3 ;  /* 0x0000000200007211 */ /* 0x000fc400078e18ff */
[----:B------:R-:W-:Y:S02]  /*0210*/  IADD3.X R17, PT, PT, RZ, UR15, R11, P3, P2 ;  /* 0x0000000fff117c10 */ /* 0x000fe40009fe440b */
[----:B---3--:R-:W-:-:S07]  /*0220*/  LEA R4, R13, R3, 0x6 ;  /* 0x000000030d047211 */ /* 0x008fce00078e30ff */
.L_x_0:
[----:B------:R-:W2:Y:S04]  /*0230*/  LDG.E.64 R26, desc[UR8][R18.64+-0x40] ;  /* 0xffffc008121a7981 */ /* 0x000ea8000c1e1b00 */
[----:B------:R-:W3:Y:S01]  /*0240*/  LDG.E.64 R28, desc[UR8][R16.64+-0x40000] ;  /* 0xfc000008101c7981 */ /* 0x000ee2000c1e1b00 */
[----:B------:R-:W-:-:S03]  /*0250*/  MOV R11, R7 ;  /* 0x00000007000b7202 */ /* 0x000fc60000000f00 */
[----:B--2---:R-:W-:Y:S04]  /*0260*/  STS.64 [R0], R26 ;  /* 0x0000001a00007388 */ /* 0x004fe80000000a00 */
[----:B---3--:R-:W-:Y:S01]  /*0270*/  STS.64 [R4], R28 ;  /* 0x0000001c04007388 */ /* 0x008fe20000000a00 */
[----:B------:R-:W-:Y:S06]  /*0280*/  BAR.SYNC.DEFER_BLOCKING 0x0 ;  /* 0x0000000000007b1d */ /* 0x000fec0000010000 */
[----:B------:R-:W-:Y:S04]  /*0290*/  LDS.64 R8, [R3] ;  /* 0x0000000003087984 */ /* 0x000fe80000000a00 */
[----:B------:R-:W0:Y:S04]  /*02a0*/  LDS.128 R12, [R2] ;  /* 0x00000000020c7984 */ /* 0x000e280000000c00 */
[----:B------:R-:W1:Y:S04]  /*02b0*/  LDS.64 R24, [R3+0x40] ;  /* 0x0000400003187984 */ /* 0x000e680000000a00 */
[----:B------:R-:W-:Y:S01]  /*02c0*/  LDS.64 R22, [R3+0x80] ;  /* 0x0000800003167984 */ /* 0x000fe20000000a00 */
[----:B0-----:R-:W-:-:S02]  /*02d0*/  IMAD R9, R9, R12, RZ ;  /* 0x0000000c09097224 */ /* 0x001fc400078e02ff */
[----:B------:R-:W-:-:S04]  /*02e0*/  IMAD.WIDE.U32 R20, R12, R8, R10 ;  /* 0x000000080c147225 */ /* 0x000fc800078e000a */
[----:B------:R-:W-:Y:S02]  /*02f0*/  IMAD R13, R13, R8, R9 ;  /* 0x000000080d0d7224 */ /* 0x000fe400078e0209 */
[----:B------:R-:W0:Y:S01]  /*0300*/  LDS.128 R8, [R2+0x10] ;  /* 0x0000100002087984 */ /* 0x000e220000000c00 */
[-C--:B-1----:R-:W-:Y:S02]  /*0310*/  IMAD R7, R25, R14.reuse, RZ ;  /* 0x0000000e19077224 */ /* 0x082fe400078e02ff */
[----:B------:R-:W-:Y:S02]  /*0320*/  IADD3 R21, PT, PT, R21, R13, RZ ;  /* 0x0000000d15157210 */ /* 0x000fe40007ffe0ff */
[C---:B------:R-:W-:Y:S02]  /*0330*/  IMAD R7, R24.reuse, R15, R7 ;  /* 0x0000000f18077224 */ /* 0x040fe400078e0207 */
[----:B------:R-:W-:Y:S02]  /*0340*/  IMAD.WIDE.U32 R14, R24, R14, R20 ;  /* 0x0000000e180e7225 */ /* 0x000fe400078e0014 */
[----:B------:R-:W1:Y:S03]  /*0350*/  LDS.64 R20, [R3+0xc0] ;  /* 0x0000c00003147984 */ /* 0x000e660000000a00 */
[----:B------:R-:W-:Y:S01]  /*0360*/  IADD3 R15, PT, PT, R15, R7, RZ ;  /* 0x000000070f0f7210 */ /* 0x000fe20007ffe0ff */
[----:B------:R-:W-:Y:S01]  /*0370*/  LDS.64 R24, [R3+0x100] ;  /* 0x0001000003187984 */ /* 0x000fe20000000a00 */
[----:B0-----:R-:W-:-:S04]  /*0380*/  IMAD R13, R23, R8, RZ ;  /* 0x00000008170d7224 */ /* 0x001fc800078e02ff */
[-C--:B------:R-:W-:Y:S02]  /*0390*/  IMAD R7, R9, R22.reuse, R13 ;  /* 0x0000001609077224 */ /* 0x080fe400078e020d */
[----:B------:R-:W-:Y:S02]  /*03a0*/  IMAD.WIDE.U32 R22, R8, R22, R14 ;  /* 0x0000001608167225 */ /* 0x000fe400078e000e */
[----:B------:R-:W0:Y:S03]  /*03b0*/  LDS.128 R12, [R2+0x20] ;  /* 0x00002000020c7984 */ /* 0x000e260000000c00 */
[----:B------:R-:W-:Y:S01]  /*03c0*/  IADD3 R23, PT, PT, R23, R7, RZ ;  /* 0x0000000717177210 */ /* 0x000fe20007ffe0ff */
[----:B------:R-:W2:Y:S01]  /*03d0*/  LDS.64 R8, [R3+0x140] ;  /* 0x0001400003087984 */ /* 0x000ea20000000a00 */
[----:B-1----:R-:W-:-:S04]  /*03e0*/  IMAD R7, R21, R10, RZ ;  /* 0x0000000a15077224 */ /* 0x002fc800078e02ff */
[C---:B------:R-:W-:Y:S02]  /*03f0*/  IMAD R7, R20.reuse, R11, R7 ;  /* 0x0000000b14077224 */ /* 0x040fe400078e0207 */
[----:B------:R-:W-:-:S05]  /*0400*/  IMAD.WIDE.U32 R10, R20, R10, R22 ;  /* 0x0000000a140a7225 */ /* 0x000fca00078e0016 */
[----:B------:R-:W-:Y:S01]  /*0410*/  IADD3 R11, PT, PT, R11, R7, RZ ;  /* 0x000000070b0b7210 */ /* 0x000fe20007ffe0ff */
[----:B0-----:R-:W-:Y:S02]  /*0420*/  IMAD R21, R25, R12, RZ ;  /* 0x0000000c19157224 */ /* 0x001fe400078e02ff */
[----:B------:R-:W-:-:S04]  /*0430*/  IMAD.WIDE.U32 R10, R12, R24, R10 ;  /* 0x000000180c0a7225 */ /* 0x000fc800078e000a */
[----:B------:R-:W-:Y:S02]  /*0440*/  IMAD R21, R13, R24, R21 ;  /* 0x000000180d157224 */ /* 0x000fe400078e0215 */
[-C--:B--2---:R-:W-:Y:S01]  /*0450*/  IMAD R7, R9, R14.reuse, RZ ;  /* 0x0000000e09077224 */ /* 0x084fe200078e02ff */
[----:B------:R-:W-:Y:S02]  /*0460*/  LDS.64 R12, [R3+0x180] ;  /* 0x00018000030c7984 */ /* 0x000fe40000000a00 */
[----:B------:R-:W-:Y:S01]  /*0470*/  IADD3 R11, PT, PT, R11, R21, RZ ;  /* 0x000000150b0b7210 */ /* 0x000fe20007ffe0ff */
[C---:B------:R-:W-:Y:S01]  /*0480*/  IMAD R7, R8.reuse, R15, R7 ;  /* 0x0000000f08077224 */ /* 0x040fe200078e0207 */
[----:B------:R-:W-:Y:S01]  /*0490*/  LDS.64 R20, [R3+0x1c0] ;  /* 0x0001c00003147984 */ /* 0x000fe20000000a00 */
[----:B------:R-:W-:-:S03]  /*04a0*/  IMAD.WIDE.U32 R14, R8, R14, R10 ;  /* 0x0000000e080e7225 */ /* 0x000fc600078e000a */
[----:B------:R-:W0:Y:S01]  /*04b0*/  LDS.128 R8, [R2+0x30] ;  /* 0x0000300002087984 */ /* 0x000e220000000c00 */
[----:B------:R-:W-:Y:S06]  /*04c0*/  BAR.SYNC.DEFER_BLOCKING 0x0 ;  /* 0x0000000000007b1d */ /* 0x000fec0000010000 */
[----:B------:R1:W2:Y:S04]  /*04d0*/  LDG.E.64 R26, desc[UR8][R18.64] ;  /* 0x00000008121a7981 */ /* 0x0002a8000c1e1b00 */
[----:B------:R3:W4:Y:S01]  /*04e0*/  LDG.E.64 R24, desc[UR8][R16.64] ;  /* 0x0000000810187981 */ /* 0x000722000c1e1b00 */
[----:B------:R-:W-:Y:S01]  /*04f0*/  IADD3 R15, PT, PT, R15, R7, RZ ;  /* 0x000000070f0f7210 */ /* 0x000fe20007ffe0ff */
[----:B------:R-:W-:-:S04]  /*0500*/  UIADD3 UR4, UPT, UPT, UR4, 0x2, URZ ;  /* 0x0000000204047890 */ /* 0x000fc8000fffe0ff */
[----:B------:R-:W-:Y:S01]  /*0510*/  UISETP.NE.AND UP0, UPT, UR4, 0x200, UPT ;  /* 0x000002000400788c */ /* 0x000fe2000bf05270 */
[----:B-1----:R-:W-:Y:S01]  /*0520*/  IADD3 R18, P0, PT, R18, 0x80, RZ ;  /* 0x0000008012127810 */ /* 0x002fe20007f1e0ff */
[----:B0-----:R-:W-:Y:S01]  /*0530*/  IMAD R13, R13, R8, RZ ;  /* 0x000000080d0d7224 */ /* 0x001fe200078e02ff */
[----:B---3--:R-:W-:-:S03]  /*0540*/  IADD3 R16, P1, PT, R16, 0x80000, RZ ;  /* 0x0008000010107810 */ /* 0x008fc60007f3e0ff */
[-C--:B------:R-:W-:Y:S01]  /*0550*/  IMAD R7, R9, R12.reuse, R13 ;  /* 0x0000000c09077224 */ /* 0x080fe200078e020d */
[----:B------:R-:W-:Y:S01]  /*0560*/  IADD3.X R19, PT, PT, RZ, R19, RZ, P0, !PT ;  /* 0x00000013ff137210 */ /* 0x000fe200007fe4ff */
[----:B------:R-:W-:Y:S01]  /*0570*/  IMAD.WIDE.U32 R8, R8, R12, R14 ;  /* 0x0000000c08087225 */ /* 0x000fe200078e000e */
[----:B------:R-:W-:-:S04]  /*0580*/  IADD3.X R17, PT, PT, RZ, R17, RZ, P1, !PT ;  /* 0x00000011ff117210 */ /* 0x000fc80000ffe4ff */
[----:B------:R-:W-:Y:S01]  /*0590*/  IADD3 R9, PT, PT, R9, R7, RZ ;  /* 0x0000000709097210 */ /* 0x000fe20007ffe0ff */
[----:B------:R-:W-:-:S04]  /*05a0*/  IMAD R7, R21, R10, RZ ;  /* 0x0000000a15077224 */ /* 0x000fc800078e02ff */
[C---:B------:R-:W-:Y:S02]  /*05b0*/  IMAD R7, R20.reuse, R11, R7 ;  /* 0x0000000b14077224 */ /* 0x040fe400078e0207 */
[----:B------:R-:W-:-:S05]  /*05c0*/  IMAD.WIDE.U32 R8, R20, R10, R8 ;  /* 0x0000000a14087225 */ /* 0x000fca00078e0008 */
[----:B------:R-:W-:Y:S01]  /*05d0*/  IADD3 R9, PT, PT, R9, R7, RZ ;  /* 0x0000000709097210 */ /* 0x000fe20007ffe0ff */
[----:B--2---:R-:W-:Y:S04]  /*05e0*/  STS.64 [R0], R26 ;  /* 0x0000001a00007388 */ /* 0x004fe80000000a00 */
[----:B----4-:R-:W-:Y:S01]  /*05f0*/  STS.64 [R4], R24 ;  /* 0x0000001804007388 */ /* 0x010fe20000000a00 */
[----:B------:R-:W-:Y:S06]  /*0600*/  BAR.SYNC.DEFER_BLOCKING 0x0 ;  /* 0x0000000000007b1d */ /* 0x000fec0000010000 */
[----:B------:R-:W-:Y:S04]  /*0610*/  LDS.64 R22, [R3] ;  /* 0x0000000003167984 */ /* 0x000fe80000000a00 */
[----:B------:R-:W0:Y:S04]  /*0620*/  LDS.128 R12, [R2] ;  /* 0x00000000020c7984 */ /* 0x000e280000000c00 */
[----:B------:R-:W1:Y:S04]  /*0630*/  LDS.64 R20, [R3+0x40] ;  /* 0x0000400003147984 */ /* 0x000e680000000a00 */
[----:B------:R-:W-:Y:S01]  /*0640*/  LDS.64 R24, [R3+0x180] ;  /* 0x0001800003187984 */ /* 0x000fe20000000a00 */
[----:B0-----:R-:W-:-:S04]  /*0650*/  IMAD R11, R23, R12, RZ ;  /* 0x0000000c170b7224 */ /* 0x001fc800078e02ff */
[-C--:B------:R-:W-:Y:S02]  /*0660*/  IMAD R7, R13, R22.reuse, R11 ;  /* 0x000000160d077224 */ /* 0x080fe400078e020b */
[----:B------:R-:W-:Y:S02]  /*0670*/  IMAD.WIDE.U32 R22, R12, R22, R8 ;  /* 0x000000160c167225 */ /* 0x000fe400078e0008 */
[----:B------:R-:W-:Y:S03]  /*0680*/  LDS.64 R12, [R3+0x80] ;  /* 0x00008000030c7984 */ /* 0x000fe60000000a00 */
[----:B------:R-:W-:Y:S01]  /*0690*/  IADD3 R23, PT, PT, R23, R7, RZ ;  /* 0x0000000717177210 */ /* 0x000fe20007ffe0ff */
[----:B------:R-:W0:Y:S01]  /*06a0*/  LDS.128 R8, [R2+0x10] ;  /* 0x0000100002087984 */ /* 0x000e220000000c00 */
[----:B-1----:R-:W-:-:S04]  /*06b0*/  IMAD R7, R21, R14, RZ ;  /* 0x0000000e15077224 */ /* 0x002fc800078e02ff */
        /* <DEDUP_REMOVED lines=10> */
[----:B-1----:R-:W-:-:S04]  /*0760*/  IMAD R7, R21, R10, RZ ;  /* 0x0000000a15077224 */ /* 0x002fc800078e02ff */
[C---:B------:R-:W-:Y:S02]  /*0770*/  IMAD R7, R20.reuse, R11, R7 ;  /* 0x0000000b14077224 */ /* 0x040fe400078e0207 */
[----:B------:R-:W-:Y:S02]  /*0780*/  IMAD.WIDE.U32 R8, R20, R10, R8 ;  /* 0x0000000a14087225 */ /* 0x000fe400078e0008 */
[----:B------:R-:W1:Y:S03]  /*0790*/  LDS.64 R20, [R3+0x140] ;  /* 0x0001400003147984 */ /* 0x000e660000000a00 */
[----:B------:R-:W-:Y:S01]  /*07a0*/  IADD3 R9, PT, PT, R9, R7, RZ ;  /* 0x0000000709097210 */ /* 0x000fe20007ffe0ff */
        /* <DEDUP_REMOVED lines=10> */
[----:B0-----:R-:W-:-:S04]  /*0850*/  IMAD R21, R25, R8, RZ ;  /* 0x0000000819157224 */ /* 0x001fc800078e02ff */
[-C--:B------:R-:W-:Y:S02]  /*0860*/  IMAD R21, R9, R24.reuse, R21 ;  /* 0x0000001809157224 */ /* 0x080fe400078e0215 */
[----:B------:R-:W-:-:S04]  /*0870*/  IMAD.WIDE.U32 R8, R8, R24, R14 ;  /* 0x0000001808087225 */ /* 0x000fc800078e000e */
[----:B--2---:R-:W-:Y:S01]  /*0880*/  IMAD R7, R13, R10, RZ ;  /* 0x0000000a0d077224 */ /* 0x004fe200078e02ff */
[----:B------:R-:W-:-:S03]  /*0890*/  IADD3 R9, PT, PT, R9, R21, RZ ;  /* 0x0000001509097210 */ /* 0x000fc60007ffe0ff */
[C---:B------:R-:W-:Y:S02]  /*08a0*/  IMAD R7, R12.reuse, R11, R7 ;  /* 0x0000000b0c077224 */ /* 0x040fe400078e0207 */
[----:B------:R-:W-:-:S05]  /*08b0*/  IMAD.WIDE.U32 R10, R12, R10, R8 ;  /* 0x0000000a0c0a7225 */ /* 0x000fca00078e0008 */
[----:B------:R-:W-:Y:S01]  /*08c0*/  IADD3 R7, PT, PT, R11, R7, RZ ;  /* 0x000000070b077210 */ /* 0x000fe20007ffe0ff */
[----:B------:R-:W-:Y:S06]  /*08d0*/  BAR.SYNC.DEFER_BLOCKING 0x0 ;  /* 0x0000000000007b1d */ /* 0x000fec0000010000 */
[----:B------:R-:W-:Y:S05]  /*08e0*/  BRA.U UP0, `(.L_x_0) ;  /* 0xfffffff900507547 */ /* 0x000fea000b83ffff */
[----:B------:R-:W0:Y:S01]  /*08f0*/  LDCU.64 UR4, c[0x0][0x390] ;  /* 0x00007200ff0477ac */ /* 0x000e220008000a00 */
[C---:B------:R-:W-:Y:S02]  /*0900*/  LEA R5, P0, R6.reuse, R5, 0xc ;  /* 0x0000000506057211 */ /* 0x040fe400078060ff */
[----:B------:R-:W-:Y:S02]  /*0910*/  MOV R11, R7 ;  /* 0x00000007000b7202 */ /* 0x000fe40000000f00 */
[----:B------:R-:W-:Y:S02]  /*0920*/  LEA.HI.X R6, R6, RZ, RZ, 0xc, P0 ;  /* 0x000000ff06067211 */ /* 0x000fe400000f64ff */
[----:B0-----:R-:W-:-:S04]  /*0930*/  LEA R2, P0, R5, UR4, 0x3 ;  /* 0x0000000405027c11 */ /* 0x001fc8000f8018ff */
[----:B------:R-:W-:-:S05]  /*0940*/  LEA.HI.X R3, R5, UR5, R6, 0x3, P0 ;  /* 0x0000000505037c11 */ /* 0x000fca00080f1c06 */
[----:B------:R-:W-:Y:S01]  /*0950*/  STG.E.64 desc[UR8][R2.64], R10 ;  /* 0x0000000a02007986 */ /* 0x000fe2000c101b08 */
[----:B------:R-:W-:Y:S05]  /*0960*/  EXIT ;  /* 0x000000000000794d */ /* 0x000fea0003800000 */
.L_x_1:
[----:B------:R-:W-:-:S00]  /*0970*/  BRA `(.L_x_1) ;  /* 0xfffffffc00fc7947 */ /* 0x000fc0000383ffff */
[----:B------:R-:W-:-:S00]  /*0980*/  NOP ;  /* 0x0000000000007918 */ /* 0x000fc00000000000 */
[----:B------:R-:W-:-:S00]  /*0990*/  NOP ;  /* 0x0000000000007918 */ /* 0x000fc00000000000 */
[----:B------:R-:W-:-:S00]  /*09a0*/  NOP ;  /* 0x0000000000007918 */ /* 0x000fc00000000000 */
[----:B------:R-:W-:-:S00]  /*09b0*/  NOP ;  /* 0x0000000000007918 */ /* 0x000fc00000000000 */
[----:B------:R-:W-:-:S00]  /*09c0*/  NOP ;  /* 0x0000000000007918 */ /* 0x000fc00000000000 */
[----:B------:R-:W-:-:S00]  /*09d0*/  NOP ;  /* 0x0000000000007918 */ /* 0x000fc00000000000 */
[----:B------:R-:W-:-:S00]  /*09e0*/  NOP ;  /* 0x0000000000007918 */ /* 0x000fc00000000000 */
[----:B------:R-:W-:-:S00]  /*09f0*/  NOP ;  /* 0x0000000000007918 */ /* 0x000fc00000000000 */
.L_x_4:


//--------------------- .text._Z7kernel1PmS_S_    --------------------------
	.section	.text._Z7kernel1PmS_S_,"ax",@progbits
	.align	128
        .global         _Z7kernel1PmS_S_
        .type           _Z7kernel1PmS_S_,@function
        .size           _Z7kernel1PmS_S_,(.L_x_5 - _Z7kernel1PmS_S_)
        .other          _Z7kernel1PmS_S_,@"STO_CUDA_ENTRY STV_DEFAULT"
_Z7kernel1PmS_S_:
.text._Z7kernel1PmS_S_:
[----:B------:R-:W-:Y:S01]  /*0000*/  LDC R1, c[0x0][0x37c] ;  /* 0x0000df00ff017b82 */ /* 0x000fe20000000800 */
[----:B------:R-:W0:Y:S07]  /*0010*/  S2R R7, SR_TID.X ;  /* 0x0000000000077919 */ /* 0x000e2e0000002100 */
[----:B------:R-:W1:Y:S01]  /*0020*/  LDC R13, c[0x0][0x364] ;  /* 0x0000d900ff0d7b82 */ /* 0x000e620000000800 */
[----:B------:R-:W-:Y:S01]  /*0030*/  CS2R R22, SRZ ;  /* 0x0000000000167805 */ /* 0x000fe2000001ff00 */
[----:B------:R-:W2:Y:S01]  /*0040*/  LDCU.64 UR6, c[0x0][0x358] ;  /* 0x00006b00ff0677ac */ /* 0x000ea20008000a00 */
[----:B------:R-:W1:Y:S05]  /*0050*/  S2R R6, SR_TID.Y ;  /* 0x0000000000067919 */ /* 0x000e6a0000002200 */
[----:B------:R-:W0:Y:S08]  /*0060*/  S2UR UR5, SR_CTAID.X ;  /* 0x00000000000579c3 */ /* 0x000e300000002500 */
[----:B------:R-:W0:Y:S08]  /*0070*/  LDC R0, c[0x0][0x360] ;  /* 0x0000d800ff007b82 */ /* 0x000e300000000800 */
[----:B------:R-:W3:Y:S08]  /*0080*/  LDC.64 R2, c[0x0][0x388] ;  /* 0x0000e200ff027b82 */ /* 0x000ef00000000a00 */
[----:B------:R-:W1:Y:S08]  /*0090*/  S2UR UR4, SR_CTAID.Y ;  /* 0x00000000000479c3 */ /* 0x000e700000002600 */
[----:B------:R-:W4:Y:S01]  /*00a0*/  LDC.64 R4, c[0x0][0x380] ;  /* 0x0000e000ff047b82 */ /* 0x000f220000000a00 */
[----:B0-----:R-:W-:Y:S01]  /*00b0*/  IMAD R0, R0, UR5, R7 ;  /* 0x0000000500007c24 */ /* 0x001fe2000f8e0207 */
[----:B------:R-:W-:-:S03]  /*00c0*/  UMOV UR5, URZ ;  /* 0x000000ff00057c82 */ /* 0x000fc60008000000 */
[----:B---3--:R-:W-:-:S03]  /*00d0*/  IMAD.WIDE.U32 R2, R0, 0x8, R2 ;  /* 0x0000000800027825 */ /* 0x008fc600078e0002 */
[----:B------:R-:W-:Y:S01]  /*00e0*/  IADD3 R2, P0, PT, R2, 0x20000, RZ ;  /* 0x0002000002027810 */ /* 0x000fe20007f1e0ff */
[----:B-1----:R-:W-:-:S03]  /*00f0*/  IMAD R13, R13, UR4, R6 ;  /* 0x000000040d0d7c24 */ /* 0x002fc6000f8e0206 */
[----:B------:R-:W-:Y:S01]  /*0100*/  IADD3.X R3, PT, PT, RZ, R3, RZ, P0, !PT ;  /* 0x00000003ff037210 */ /* 0x000fe200007fe4ff */
[----:B------:R-:W-:Y:S01]  /*0110*/  UMOV UR4, URZ ;  /* 0x000000ff00047c82 */ /* 0x000fe20008000000 */
[----:B--2-4-:R-:W-:-:S07]  /*0120*/  IMAD.WIDE.U32 R4, R13, 0x8000, R4 ;  /* 0x000080000d047825 */ /* 0x014fce00078e0004 */
.L_x_2:
[----:B------:R-:W-:Y:S01]  /*0130*/  IADD3 R6, P0, PT, R4, UR4, RZ ;  /* 0x0000000404067c10 */ /* 0x000fe2000ff1e0ff */
[----:B------:R-:W2:Y:S03]  /*0140*/  LDG.E.64 R10, desc[UR6][R2.64+-0x20000] ;  /* 0xfe000006020a7981 */ /* 0x000ea6000c1e1b00 */
[----:B------:R-:W-:Y:S01]  /*0150*/  IADD3.X R7, PT, PT, R5, UR5, RZ, P0, !PT ;  /* 0x0000000505077c10 */ /* 0x000fe200087fe4ff */
[----:B------:R-:W3:Y:S04]  /*0160*/  LDG.E.64 R18, desc[UR6][R2.64+-0x18000] ;  /* 0xfe80000602127981 */ /* 0x000ee8000c1e1b00 */
[----:B------:R-:W2:Y:S04]  /*0170*/  LDG.E.64 R8, desc[UR6][R6.64] ;  /* 0x0000000606087981 */ /* 0x000ea8000c1e1b00 */
[----:B------:R-:W3:Y:S04]  /*0180*/  LDG.E.64 R20, desc[UR6][R6.64+0x8] ;  /* 0x0000080606147981 */ /* 0x000ee8000c1e1b00 */
[----:B------:R-:W4:Y:S04]  /*0190*/  LDG.E.64 R14, desc[UR6][R2.64+-0x10000] ;  /* 0xff000006020e7981 */ /* 0x000f28000c1e1b00 */
[----:B------:R-:W4:Y:S04]  /*01a0*/  LDG.E.64 R16, desc[UR6][R6.64+0x10] ;  /* 0x0000100606107981 */ /* 0x000f28000c1e1b00 */
[----:B------:R-:W5:Y:S04]  /*01b0*/  LDG.E.64 R26, desc[UR6][R6.64+0x1f8] ;  /* 0x0001f806061a7981 */ /* 0x000f68000c1e1b00 */
[----:B------:R-:W5:Y:S01]  /*01c0*/  LDG.E.64 R28, desc[UR6][R2.64+0x1d8000] ;  /* 0x1d800006021c7981 */ /* 0x000f62000c1e1b00 */
[----:B--2---:R-:W-:-:S02]  /*01d0*/  IMAD R11, R11, R8, RZ ;  /* 0x000000080b0b7224 */ /* 0x004fc400078e02ff */
[----:B------:R-:W-:-:S04]  /*01e0*/  IMAD.WIDE.U32 R22, R8, R10, R22 ;  /* 0x0000000a08167225 */ /* 0x000fc800078e0016 */
[----:B------:R-:W-:Y:S02]  /*01f0*/  IMAD R25, R9, R10, R11 ;  /* 0x0000000a09197224 */ /* 0x000fe400078e020b */
[----:B------:R-:W2:Y:S04]  /*0200*/  LDG.E.64 R8, desc[UR6][R2.64+-0x8000] ;  /* 0xff80000602087981 */ /* 0x000ea8000c1e1b00 */
[----:B------:R-:W2:Y:S01]  /*0210*/  LDG.E.64 R10, desc[UR6][R6.64+0x18] ;  /* 0x00001806060a7981 */ /* 0x000ea2000c1e1b00 */
[----:B------:R-:W-:Y:S01]  /*0220*/  IADD3 R23, PT, PT, R23, R25, RZ ;  /* 0x0000001917177210 */ /* 0x000fe20007ffe0ff */
[----:B---3--:R-:W-:-:S04]  /*0230*/  IMAD R19, R19, R20, RZ ;  /* 0x0000001413137224 */ /* 0x008fc800078e02ff */
[-C--:B------:R-:W-:Y:S02]  /*0240*/  IMAD R25, R21, R18.reuse, R19 ;  /* 0x0000001215197224 */ /* 0x080fe400078e0213 */
[----:B------:R-:W-:Y:S02]  /*0250*/  IMAD.WIDE.U32 R22, R20, R18, R22 ;  /* 0x0000001214167225 */ /* 0x000fe400078e0016 */
[----:B------:R-:W3:Y:S04]  /*0260*/  LDG.E.64 R18, desc[UR6][R2.64] ;  /* 0x0000000602127981 */ /* 0x000ee8000c1e1b00 */
[----:B------:R-:W3:Y:S01]  /*0270*/  LDG.E.64 R20, desc[UR6][R6.64+0x20] ;  /* 0x0000200606147981 */ /* 0x000ee2000c1e1b00 */
[----:B------:R-:W-:Y:S01]  /*0280*/  IADD3 R23, PT, PT, R23, R25, RZ ;  /* 0x0000001917177210 */ /* 0x000fe20007ffe0ff */
[----:B----4-:R-:W-:-:S04]  /*0290*/  IMAD R15, R15, R16, RZ ;  /* 0x000000100f0f7224 */ /* 0x010fc800078e02ff */
[-C--:B------:R-:W-:Y:S02]  /*02a0*/  IMAD R25, R17, R14.reuse, R15 ;  /* 0x0000000e11197224 */ /* 0x080fe400078e020f */
[----:B------:R-:W-:Y:S02]  /*02b0*/  IMAD.WIDE.U32 R22, R16, R14, R22 ;  /* 0x0000000e10167225 */ /* 0x000fe400078e0016 */
[----:B------:R-:W4:Y:S04]  /*02c0*/  LDG.E.64 R14, desc[UR6][R2.64+0x8000] ;  /* 0x00800006020e7981 */ /* 0x000f28000c1e1b00 */
[----:B------:R-:W4:Y:S01]  /*02d0*/  LDG.E.64 R16, desc[UR6][R6.64+0x28] ;  /* 0x0000280606107981 */ /* 0x000f22000c1e1b00 */
[----:B------:R-:W-:Y:S01]  /*02e0*/  IADD3 R23, PT, PT, R23, R25, RZ ;  /* 0x0000001917177210 */ /* 0x000fe20007ffe0ff */
        /* <DEDUP_REMOVED lines=339> */
[----:B------:R0:W4:Y:S04]  /*1820*/  LDG.E.64 R16, desc[UR6][R2.64+0x1d0000] ;  /* 0x1d00000602107981 */ /* 0x000128000c1e1b00 */
[----:B------:R-:W4:Y:S01]  /*1830*/  LDG.E.64 R14, desc[UR6][R6.64+0x1f0] ;  /* 0x0001f006060e7981 */ /* 0x000f22000c1e1b00 */
[----:B------:R-:W-:Y:S01]  /*1840*/  IADD3 R23, PT, PT, R23, R25, RZ ;  /* 0x0000001917177210 */ /* 0x000fe20007ffe0ff */
[----:B------:R-:W-:-:S04]  /*1850*/  UIADD3 UR4, UP0, UPT, UR4, 0x200, URZ ;  /* 0x0000020004047890 */ /* 0x000fc8000ff1e0ff */
[----:B------:R-:W-:Y:S02]  /*1860*/  UIADD3.X UR5, UPT, UPT, URZ, UR5, URZ, UP0, !UPT ;  /* 0x00000005ff057290 */ /* 0x000fe400087fe4ff */
[----:B------:R-:W-:-:S04]  /*1870*/  UISETP.NE.U32.AND UP0, UPT, UR4, 0x8000, UPT ;  /* 0x000080000400788c */ /* 0x000fc8000bf05070 */
[----:B------:R-:W-:Y:S01]  /*1880*/  UISETP.NE.AND.EX UP0, UPT, UR5, URZ, UPT, UP0 ;  /* 0x000000ff0500728c */ /* 0x000fe2000bf05300 */
[----:B0-----:R-:W-:-:S04]  /*1890*/  IADD3 R2, P0, PT, R2, 0x200000, RZ ;  /* 0x0020000002027810 */ /* 0x001fc80007f1e0ff */
[----:B------:R-:W-:Y:S01]  /*18a0*/  IADD3.X R3, PT, PT, RZ, R3, RZ, P0, !PT ;  /* 0x00000003ff037210 */ /* 0x000fe200007fe4ff */
[----:B--2---:R-:W-:-:S04]  /*18b0*/  IMAD R9, R9, R10, RZ ;  /* 0x0000000a09097224 */ /* 0x004fc800078e02ff */
[-C--:B------:R-:W-:Y:S02]  /*18c0*/  IMAD R11, R11, R8.reuse, R9 ;  /* 0x000000080b0b7224 */ /* 0x080fe400078e0209 */
[----:B------:R-:W-:-:S05]  /*18d0*/  IMAD.WIDE.U32 R8, R10, R8, R22 ;  /* 0x000000080a087225 */ /* 0x000fca00078e0016 */
[----:B------:R-:W-:Y:S01]  /*18e0*/  IADD3 R9, PT, PT, R9, R11, RZ ;  /* 0x0000000b09097210 */ /* 0x000fe20007ffe0ff */
[----:B---3--:R-:W-:-:S04]  /*18f0*/  IMAD R11, R19, R20, RZ ;  /* 0x00000014130b7224 */ /* 0x008fc800078e02ff */
[-C--:B------:R-:W-:Y:S02]  /*1900*/  IMAD R11, R21, R18.reuse, R11 ;  /* 0x00000012150b7224 */ /* 0x080fe400078e020b */
[----:B------:R-:W-:-:S05]  /*1910*/  IMAD.WIDE.U32 R18, R20, R18, R8 ;  /* 0x0000001214127225 */ /* 0x000fca00078e0008 */
[----:B------:R-:W-:Y:S01]  /*1920*/  IADD3 R19, PT, PT, R19, R11, RZ ;  /* 0x0000000b13137210 */ /* 0x000fe20007ffe0ff */
[----:B----4-:R-:W-:-:S04]  /*1930*/  IMAD R7, R17, R14, RZ ;  /* 0x0000000e11077224 */ /* 0x010fc800078e02ff */
[-C--:B------:R-:W-:Y:S02]  /*1940*/  IMAD R7, R15, R16.reuse, R7 ;  /* 0x000000100f077224 */ /* 0x080fe400078e0207 */
[----:B------:R-:W-:-:S05]  /*1950*/  IMAD.WIDE.U32 R14, R14, R16, R18 ;  /* 0x000000100e0e7225 */ /* 0x000fca00078e0012 */
[----:B------:R-:W-:Y:S01]  /*1960*/  IADD3 R15, PT, PT, R15, R7, RZ ;  /* 0x000000070f0f7210 */ /* 0x000fe20007ffe0ff */
[----:B-----5:R-:W-:-:S04]  /*1970*/  IMAD R7, R29, R26, RZ ;  /* 0x0000001a1d077224 */ /* 0x020fc800078e02ff */
[-C--:B------:R-:W-:Y:S02]  /*1980*/  IMAD R7, R27, R28.reuse, R7 ;  /* 0x0000001c1b077224 */ /* 0x080fe400078e0207 */
[----:B------:R-:W-:-:S05]  /*1990*/  IMAD.WIDE.U32 R22, R26, R28, R14 ;  /* 0x0000001c1a167225 */ /* 0x000fca00078e000e */
[----:B------:R-:W-:Y:S01]  /*19a0*/  IADD3 R23, PT, PT, R23, R7, RZ ;  /* 0x0000000717177210 */ /* 0x000fe20007ffe0ff */
[----:B------:R-:W-:Y:S06]  /*19b0*/  BRA.U UP0, `(.L_x_2) ;  /* 0xffffffe500dc7547 */ /* 0x000fec000b83ffff */
[----:B------:R-:W0:Y:S01]  /*19c0*/  LDCU.64 UR4, c[0x0][0x390] ;  /* 0x00007200ff0477ac */ /* 0x000e220008000a00 */
[----:B------:R-:W-:-:S04]  /*19d0*/  LEA R0, P0, R13, R0, 0xc ;  /* 0x000000000d007211 */ /* 0x000fc800078060ff */
[----:B------:R-:W-:Y:S02]  /*19e0*/  LEA.HI.X R13, R13, RZ, RZ, 0xc, P0 ;  /* 0x000000ff0d0d7211 */ /* 0x000fe400000f64ff */
[----:B0-----:R-:W-:-:S04]  /*19f0*/  LEA R2, P0, R0, UR4, 0x3 ;  /* 0x0000000400027c11 */ /* 0x001fc8000f8018ff */
[----:B------:R-:W-:-:S05]  /*1a00*/  LEA.HI.X R3, R0, UR5, R13, 0x3, P0 ;  /* 0x0000000500037c11 */ /* 0x000fca00080f1c0d */
[----:B------:R-:W-:Y:S01]  /*1a10*/  STG.E.64 desc[UR6][R2.64], R22 ;  /* 0x0000001602007986 */ /* 0x000fe2000c101b06 */
[----:B------:R-:W-:Y:S05]  /*1a20*/  EXIT ;  /* 0x000000000000794d */ /* 0x000fea0003800000 */
.L_x_3:
        /* <DEDUP_REMOVED lines=13> */
.L_x_5:


//--------------------- .nv.shared._Z7kernel2PmS_S_ --------------------------
	.section	.nv.shared._Z7kernel2PmS_S_,"aw",@nobits
	.sectionflags	@""
	.align	8
.nv.shared._Z7kernel2PmS_S_:
	.zero		2048


//--------------------- .nv.shared.reserved.0     --------------------------
	.section	.nv.shared.reserved.0,"aw",@nobits
	.weak		__nv_reservedSMEM_offset_0_alias
	.size		__nv_reservedSMEM_offset_0_alias, 0, 64
	.other		__nv_reservedSMEM_offset_0_alias,@"STO_CUDA_RESERVED_SHARED STV_DEFAULT"
__nv_reservedSMEM_offset_0_alias:
	.zero		0
	.zero		64


//--------------------- .nv.constant0._Z7kernel2PmS_S_ --------------------------
	.section	.nv.constant0._Z7kernel2PmS_S_,"a",@progbits
	.sectionflags	@""
	.align	4
.nv.constant0._Z7kernel2PmS_S_:
	.zero		920


//--------------------- .nv.constant0._Z7kernel1PmS_S_ --------------------------
	.section	.nv.constant0._Z7kernel1PmS_S_,"a",@progbits
	.sectionflags	@""
	.align	4
.nv.constant0._Z7kernel1PmS_S_:
	.zero		920


//--------------------- SYMBOLS --------------------------

	.type		.nv.reservedSmem.offset0,@object
	.size		.nv.reservedSmem.offset0,0x4
	.type		.nv.reservedSmem.cap,@object
	.size		.nv.reservedSmem.cap,0x4
